//
// Generated by NVIDIA NVVM Compiler
//
// Compiler Build ID: CL-36424714
// Cuda compilation tools, release 13.0, V13.0.88
// Based on NVVM 20.0.0
//

.version 9.0
.target sm_100
.address_size 64

	// .globl	_Z27SkewGaussianPenaltyFunctionPKdS0_PKiS0_PdS3_

.visible .entry _Z27SkewGaussianPenaltyFunctionPKdS0_PKiS0_PdS3_(
	.param .u64 .ptr .align 1 _Z27SkewGaussianPenaltyFunctionPKdS0_PKiS0_PdS3__param_0,
	.param .u64 .ptr .align 1 _Z27SkewGaussianPenaltyFunctionPKdS0_PKiS0_PdS3__param_1,
	.param .u64 .ptr .align 1 _Z27SkewGaussianPenaltyFunctionPKdS0_PKiS0_PdS3__param_2,
	.param .u64 .ptr .align 1 _Z27SkewGaussianPenaltyFunctionPKdS0_PKiS0_PdS3__param_3,
	.param .u64 .ptr .align 1 _Z27SkewGaussianPenaltyFunctionPKdS0_PKiS0_PdS3__param_4,
	.param .u64 .ptr .align 1 _Z27SkewGaussianPenaltyFunctionPKdS0_PKiS0_PdS3__param_5
)
{
	.reg .pred 	%p<8>;
	.reg .b32 	%r<27>;
	.reg .b32 	%f<7>;
	.reg .b64 	%rd<20>;
	.reg .b64 	%fd<102>;

	ld.param.u64 	%rd6, [_Z27SkewGaussianPenaltyFunctionPKdS0_PKiS0_PdS3__param_0];
	ld.param.u64 	%rd10, [_Z27SkewGaussianPenaltyFunctionPKdS0_PKiS0_PdS3__param_2];
	ld.param.u64 	%rd11, [_Z27SkewGaussianPenaltyFunctionPKdS0_PKiS0_PdS3__param_3];
	ld.param.u64 	%rd8, [_Z27SkewGaussianPenaltyFunctionPKdS0_PKiS0_PdS3__param_4];
	ld.param.u64 	%rd9, [_Z27SkewGaussianPenaltyFunctionPKdS0_PKiS0_PdS3__param_5];
	cvta.to.global.u64 	%rd1, %rd11;
	cvta.to.global.u64 	%rd2, %rd10;
	mov.u32 	%r9, %ctaid.x;
	mov.u32 	%r1, %ntid.x;
	mov.u32 	%r10, %tid.x;
	mad.lo.s32 	%r26, %r9, %r1, %r10;
	ld.global.u32 	%r11, [%rd2];
	setp.ge.s32 	%p1, %r26, %r11;
	@%p1 bra 	$L__BB0_6;
	mov.u32 	%r12, %nctaid.x;
	mul.lo.s32 	%r3, %r1, %r12;
	cvta.to.global.u64 	%rd3, %rd6;
	cvta.to.global.u64 	%rd4, %rd8;
	cvta.to.global.u64 	%rd5, %rd9;
$L__BB0_2:
	ld.param.u64 	%rd19, [_Z27SkewGaussianPenaltyFunctionPKdS0_PKiS0_PdS3__param_1];
	ld.global.f64 	%fd10, [%rd1+16];
	ld.global.f64 	%fd1, [%rd1+24];
	ld.global.f64 	%fd2, [%rd1+32];
	cvta.to.global.u64 	%rd12, %rd19;
	mul.wide.s32 	%rd13, %r26, 8;
	add.s64 	%rd14, %rd12, %rd13;
	ld.global.f64 	%fd11, [%rd14];
	sub.f64 	%fd3, %fd11, %fd10;
	ld.global.f64 	%fd4, [%rd1+8];
	neg.f64 	%fd12, %fd3;
	mul.f64 	%fd13, %fd3, %fd12;
	mul.f64 	%fd14, %fd1, %fd1;
	fma.rn.f64 	%fd15, %fd1, %fd1, %fd14;
	div.rn.f64 	%fd5, %fd13, %fd15;
	fma.rn.f64 	%fd16, %fd5, 0d3FF71547652B82FE, 0d4338000000000000;
	{
	.reg .b32 %temp; 
	mov.b64 	{%r5, %temp}, %fd16;
	}
	mov.f64 	%fd17, 0dC338000000000000;
	add.rn.f64 	%fd18, %fd16, %fd17;
	fma.rn.f64 	%fd19, %fd18, 0dBFE62E42FEFA39EF, %fd5;
	fma.rn.f64 	%fd20, %fd18, 0dBC7ABC9E3B39803F, %fd19;
	fma.rn.f64 	%fd21, %fd20, 0d3E5ADE1569CE2BDF, 0d3E928AF3FCA213EA;
	fma.rn.f64 	%fd22, %fd21, %fd20, 0d3EC71DEE62401315;
	fma.rn.f64 	%fd23, %fd22, %fd20, 0d3EFA01997C89EB71;
	fma.rn.f64 	%fd24, %fd23, %fd20, 0d3F2A01A014761F65;
	fma.rn.f64 	%fd25, %fd24, %fd20, 0d3F56C16C1852B7AF;
	fma.rn.f64 	%fd26, %fd25, %fd20, 0d3F81111111122322;
	fma.rn.f64 	%fd27, %fd26, %fd20, 0d3FA55555555502A1;
	fma.rn.f64 	%fd28, %fd27, %fd20, 0d3FC5555555555511;
	fma.rn.f64 	%fd29, %fd28, %fd20, 0d3FE000000000000B;
	fma.rn.f64 	%fd30, %fd29, %fd20, 0d3FF0000000000000;
	fma.rn.f64 	%fd31, %fd30, %fd20, 0d3FF0000000000000;
	{
	.reg .b32 %temp; 
	mov.b64 	{%r6, %temp}, %fd31;
	}
	{
	.reg .b32 %temp; 
	mov.b64 	{%temp, %r7}, %fd31;
	}
	shl.b32 	%r13, %r5, 20;
	add.s32 	%r14, %r13, %r7;
	mov.b64 	%fd101, {%r6, %r14};
	{
	.reg .b32 %temp; 
	mov.b64 	{%temp, %r15}, %fd5;
	}
	mov.b32 	%f2, %r15;
	abs.f32 	%f1, %f2;
	setp.lt.f32 	%p2, %f1, 0f4086232B;
	@%p2 bra 	$L__BB0_5;
	setp.lt.f64 	%p3, %fd5, 0d0000000000000000;
	add.f64 	%fd32, %fd5, 0d7FF0000000000000;
	selp.f64 	%fd101, 0d0000000000000000, %fd32, %p3;
	setp.geu.f32 	%p4, %f1, 0f40874800;
	@%p4 bra 	$L__BB0_5;
	shr.u32 	%r16, %r5, 31;
	add.s32 	%r17, %r5, %r16;
	shr.s32 	%r18, %r17, 1;
	shl.b32 	%r19, %r18, 20;
	add.s32 	%r20, %r7, %r19;
	mov.b64 	%fd33, {%r6, %r20};
	sub.s32 	%r21, %r5, %r18;
	shl.b32 	%r22, %r21, 20;
	add.s32 	%r23, %r22, 1072693248;
	mov.b32 	%r24, 0;
	mov.b64 	%fd34, {%r24, %r23};
	mul.f64 	%fd101, %fd34, %fd33;
$L__BB0_5:
	mul.f64 	%fd35, %fd4, %fd101;
	div.rn.f64 	%fd36, %fd3, %fd1;
	mul.f64 	%fd37, %fd2, %fd36;
	div.rn.f64 	%fd38, %fd37, 0d3FF6A09E667F3BCD;
	abs.f64 	%fd39, %fd38;
	fma.rn.f64 	%fd40, %fd39, 0dBCF0679AFBA6F279, 0d3D47088FDB46FA5F;
	fma.rn.f64 	%fd41, %fd40, %fd39, 0dBD8DF9F9B976A9B2;
	fma.rn.f64 	%fd42, %fd41, %fd39, 0d3DC7F1F5590CC332;
	fma.rn.f64 	%fd43, %fd42, %fd39, 0dBDFA28A3CD2D56C4;
	fma.rn.f64 	%fd44, %fd43, %fd39, 0d3E2485EE67835925;
	fma.rn.f64 	%fd45, %fd44, %fd39, 0dBE476DB45919F583;
	fma.rn.f64 	%fd46, %fd45, %fd39, 0d3E62D698D98C8D71;
	fma.rn.f64 	%fd47, %fd46, %fd39, 0dBE720A2C7155D5C6;
	fma.rn.f64 	%fd48, %fd47, %fd39, 0dBE41D29B37CA1397;
	fma.rn.f64 	%fd49, %fd48, %fd39, 0d3EA2EF6CC0F67A49;
	fma.rn.f64 	%fd50, %fd49, %fd39, 0dBEC102B892333B6F;
	fma.rn.f64 	%fd51, %fd50, %fd39, 0d3ECA30375BA9A84E;
	fma.rn.f64 	%fd52, %fd51, %fd39, 0d3ECAAD18DEDEA43E;
	fma.rn.f64 	%fd53, %fd52, %fd39, 0dBEFF05355BC5B225;
	fma.rn.f64 	%fd54, %fd53, %fd39, 0d3F10E37A3108BC8B;
	fma.rn.f64 	%fd55, %fd54, %fd39, 0d3EFB292D828E5CB2;
	fma.rn.f64 	%fd56, %fd55, %fd39, 0dBF4356626EBF9BFA;
	fma.rn.f64 	%fd57, %fd56, %fd39, 0d3F5BCA68F73D6AFC;
	fma.rn.f64 	%fd58, %fd57, %fd39, 0dBF2B6B69EBBC280B;
	fma.rn.f64 	%fd59, %fd58, %fd39, 0dBF9396685912A453;
	fma.rn.f64 	%fd60, %fd59, %fd39, 0d3FBA4F4E2A1ABEF8;
	fma.rn.f64 	%fd61, %fd60, %fd39, 0d3FE45F306DC9C8BB;
	fma.rn.f64 	%fd62, %fd61, %fd39, 0d3FC06EBA8214DB69;
	fma.rn.f64 	%fd63, %fd62, %fd39, %fd39;
	sub.f64 	%fd64, %fd39, %fd63;
	fma.rn.f64 	%fd65, %fd62, %fd39, %fd64;
	neg.f64 	%fd66, %fd63;
	neg.f64 	%fd67, %fd65;
	cvt.rn.f32.f64 	%f3, %fd63;
	mul.f32 	%f4, %f3, 0fBFB8AA3B;
	cvt.rni.f32.f32 	%f5, %f4;
	cvt.f64.f32 	%fd68, %f5;
	fma.rn.f64 	%fd69, %fd68, 0dBFE62E42FEFA39EF, %fd66;
	fma.rn.f64 	%fd70, %fd69, 0d3E5AE904A4741B81, 0d3E928A27F89B6999;
	fma.rn.f64 	%fd71, %fd70, %fd69, 0d3EC71DE715FF7E07;
	fma.rn.f64 	%fd72, %fd71, %fd69, 0d3EFA019A6B0AC45A;
	fma.rn.f64 	%fd73, %fd72, %fd69, 0d3F2A01A017EED94F;
	fma.rn.f64 	%fd74, %fd73, %fd69, 0d3F56C16C17F2A71B;
	fma.rn.f64 	%fd75, %fd74, %fd69, 0d3F811111111173C4;
	fma.rn.f64 	%fd76, %fd75, %fd69, 0d3FA555555555211A;
	fma.rn.f64 	%fd77, %fd76, %fd69, 0d3FC5555555555540;
	fma.rn.f64 	%fd78, %fd77, %fd69, 0d3FE0000000000005;
	mul.f64 	%fd79, %fd69, %fd78;
	fma.rn.f64 	%fd80, %fd79, %fd69, %fd67;
	add.f64 	%fd81, %fd69, %fd80;
	ex2.approx.ftz.f32 	%f6, %f5;
	cvt.f64.f32 	%fd82, %f6;
	mov.f64 	%fd83, 0d3FF0000000000000;
	sub.f64 	%fd84, %fd83, %fd82;
	neg.f64 	%fd85, %fd81;
	fma.rn.f64 	%fd86, %fd85, %fd82, %fd84;
	setp.ge.f64 	%p5, %fd39, 0d4017AFB48DC96626;
	selp.f64 	%fd87, 0d3FF0000000000000, %fd86, %p5;
	copysign.f64 	%fd88, %fd38, %fd87;
	add.f64 	%fd89, %fd88, 0d3FF0000000000000;
	mul.f64 	%fd90, %fd89, 0d3FE0000000000000;
	mov.f64 	%fd91, 0d4000000000000000;
	div.rn.f64 	%fd92, %fd91, %fd1;
	mul.f64 	%fd93, %fd92, %fd35;
	ld.global.f64 	%fd94, [%rd1];
	fma.rn.f64 	%fd95, %fd93, %fd90, %fd94;
	add.s64 	%rd16, %rd3, %rd13;
	ld.global.f64 	%fd96, [%rd16];
	mul.f64 	%fd97, %fd96, %fd95;
	setp.lt.f64 	%p6, %fd97, 0d0000000000000000;
	neg.f64 	%fd98, %fd97;
	selp.f64 	%fd99, %fd98, %fd97, %p6;
	selp.f64 	%fd100, %fd98, 0d0000000000000000, %p6;
	add.s64 	%rd17, %rd4, %rd13;
	st.global.f64 	[%rd17], %fd100;
	add.s64 	%rd18, %rd5, %rd13;
	st.global.f64 	[%rd18], %fd99;
	add.s32 	%r26, %r26, %r3;
	ld.global.u32 	%r25, [%rd2];
	setp.lt.s32 	%p7, %r26, %r25;
	@%p7 bra 	$L__BB0_2;
$L__BB0_6:
	ret;

}


// ===== COMPILED SASS (sm_100) =====

	.target	sm_100

	.elftype	@"ET_EXEC"


//--------------------- .note.nv.tkinfo           --------------------------
	.section	.note.nv.tkinfo,"",@"SHT_NOTE"
	.sectionflags	@"SHF_NOTE_NV_TKINFO"
	.tkinfo
        /*0018*/ 	.word	0x00000002
        /*0030*/ 	.string	""
        /*0030*/ 	.string	"ptxas"
        /*0030*/ 	.string	"Cuda compilation tools, release 13.0, V13.0.88"
        /*0030*/ 	.string	"Build cuda_13.0.r13.0/compiler.36424714_0"
        /*0030*/ 	.string	"-arch sm_100 -m 64 "



//--------------------- .note.nv.cuinfo           --------------------------
	.section	.note.nv.cuinfo,"",@"SHT_NOTE"
	.sectionflags	@"SHF_NOTE_NV_CUINFO"
        /*0018*/ 	.short	0x0002
        /*001a*/ 	.short	0x0064
        /*001c*/ 	.short	0x0082
	.zero		2


//--------------------- .nv.info                  --------------------------
	.section	.nv.info,"",@"SHT_CUDA_INFO"
	.align	4


	//----- nvinfo : EIATTR_REGCOUNT
	.align		4
        /*0000*/ 	.byte	0x04, 0x2f
        /*0002*/ 	.short	(.L_1 - .L_0)
	.align		4
.L_0:
        /*0004*/ 	.word	index@(_Z27SkewGaussianPenaltyFunctionPKdS0_PKiS0_PdS3_)
        /*0008*/ 	.word	0x00000028


	//----- nvinfo : EIATTR_FRAME_SIZE
	.align		4
.L_1:
        /*000c*/ 	.byte	0x04, 0x11
        /*000e*/ 	.short	(.L_3 - .L_2)
	.align		4
.L_2:
        /*0010*/ 	.word	index@($__internal_0_$__cuda_sm20_div_rn_f64_full)
        /*0014*/ 	.word	0x00000000


	//----- nvinfo : EIATTR_FRAME_SIZE
	.align		4
.L_3:
        /*0018*/ 	.byte	0x04, 0x11
        /*001a*/ 	.short	(.L_5 - .L_4)
	.align		4
.L_4:
        /*001c*/ 	.word	index@(_Z27SkewGaussianPenaltyFunctionPKdS0_PKiS0_PdS3_)
        /*0020*/ 	.word	0x00000000


	//----- nvinfo : EIATTR_MIN_STACK_SIZE
	.align		4
.L_5:
        /*0024*/ 	.byte	0x04, 0x12
        /*0026*/ 	.short	(.L_7 - .L_6)
	.align		4
.L_6:
        /*0028*/ 	.word	index@(_Z27SkewGaussianPenaltyFunctionPKdS0_PKiS0_PdS3_)
        /*002c*/ 	.word	0x00000000
.L_7:


//--------------------- .nv.compat                --------------------------
	.section	.nv.compat,"",@"SHT_CUDA_COMPAT_INFO"
	.align	4
        /*0000*/ 	.byte	0x02, 0x09, 0x00, 0x00, 0x02, 0x02, 0x01, 0x00, 0x02, 0x05, 0x05, 0x00, 0x03, 0x07, 0x01, 0x01
        /*0010*/ 	.byte	0x02, 0x03, 0x00, 0x00, 0x02, 0x06, 0x01, 0x00, 0x04, 0x0b, 0x08, 0x00, 0x01, 0x00, 0x00, 0x00
        /*0020*/ 	.byte	0x00, 0x00, 0x00, 0x00


//--------------------- .nv.info._Z27SkewGaussianPenaltyFunctionPKdS0_PKiS0_PdS3_ --------------------------
	.section	.nv.info._Z27SkewGaussianPenaltyFunctionPKdS0_PKiS0_PdS3_,"",@"SHT_CUDA_INFO"
	.sectionflags	@""
	.align	4


	//----- nvinfo : EIATTR_CUDA_API_VERSION
	.align		4
        /*0000*/ 	.byte	0x04, 0x37
        /*0002*/ 	.short	(.L_9 - .L_8)
.L_8:
        /*0004*/ 	.word	0x00000082


	//----- nvinfo : EIATTR_KPARAM_INFO
	.align		4
.L_9:
        /*0008*/ 	.byte	0x04, 0x17
        /*000a*/ 	.short	(.L_11 - .L_10)
.L_10:
        /*000c*/ 	.word	0x00000000
        /*0010*/ 	.short	0x0005
        /*0012*/ 	.short	0x0028
        /*0014*/ 	.byte	0x00, 0xf5, 0x21, 0x00


	//----- nvinfo : EIATTR_KPARAM_INFO
	.align		4
.L_11:
        /*0018*/ 	.byte	0x04, 0x17
        /*001a*/ 	.short	(.L_13 - .L_12)
.L_12:
        /*001c*/ 	.word	0x00000000
        /*0020*/ 	.short	0x0004
        /*0022*/ 	.short	0x0020
        /*0024*/ 	.byte	0x00, 0xf5, 0x21, 0x00


	//----- nvinfo : EIATTR_KPARAM_INFO
	.align		4
.L_13:
        /*0028*/ 	.byte	0x04, 0x17
        /*002a*/ 	.short	(.L_15 - .L_14)
.L_14:
        /*002c*/ 	.word	0x00000000
        /*0030*/ 	.short	0x0003
        /*0032*/ 	.short	0x0018
        /*0034*/ 	.byte	0x00, 0xf5, 0x21, 0x00


	//----- nvinfo : EIATTR_KPARAM_INFO
	.align		4
.L_15:
        /*0038*/ 	.byte	0x04, 0x17
        /*003a*/ 	.short	(.L_17 - .L_16)
.L_16:
        /*003c*/ 	.word	0x00000000
        /*0040*/ 	.short	0x0002
        /*0042*/ 	.short	0x0010
        /*0044*/ 	.byte	0x00, 0xf5, 0x21, 0x00


	//----- nvinfo : EIATTR_KPARAM_INFO
	.align		4
.L_17:
        /*0048*/ 	.byte	0x04, 0x17
        /*004a*/ 	.short	(.L_19 - .L_18)
.L_18:
        /*004c*/ 	.word	0x00000000
        /*0050*/ 	.short	0x0001
        /*0052*/ 	.short	0x0008
        /*0054*/ 	.byte	0x00, 0xf5, 0x21, 0x00


	//----- nvinfo : EIATTR_KPARAM_INFO
	.align		4
.L_19:
        /*0058*/ 	.byte	0x04, 0x17
        /*005a*/ 	.short	(.L_21 - .L_20)
.L_20:
        /*005c*/ 	.word	0x00000000
        /*0060*/ 	.short	0x0000
        /*0062*/ 	.short	0x0000
        /*0064*/ 	.byte	0x00, 0xf5, 0x21, 0x00


	//----- nvinfo : EIATTR_SPARSE_MMA_MASK
	.align		4
.L_21:
        /*0068*/ 	.byte	0x03, 0x50
        /*006a*/ 	.short	0x0000


	//----- nvinfo : EIATTR_MAXREG_COUNT
	.align		4
        /*006c*/ 	.byte	0x03, 0x1b
        /*006e*/ 	.short	0x00ff


	//----- nvinfo : EIATTR_MERCURY_ISA_VERSION
	.align		4
        /*0070*/ 	.byte	0x03, 0x5f
        /*0072*/ 	.short	0x0101


	//----- nvinfo : EIATTR_VRC_CTA_INIT_COUNT
	.align		4
        /*0074*/ 	.byte	0x02, 0x4a
	.zero		1
	.zero		1


	//----- nvinfo : EIATTR_EXIT_INSTR_OFFSETS
	.align		4
        /*0078*/ 	.byte	0x04, 0x1c
        /*007a*/ 	.short	(.L_23 - .L_22)


	//   ....[0]....
.L_22:
        /*007c*/ 	.word	0x00000090


	//   ....[1]....
        /*0080*/ 	.word	0x00001460


	//----- nvinfo : EIATTR_CRS_STACK_SIZE
	.align		4
.L_23:
        /*0084*/ 	.byte	0x04, 0x1e
        /*0086*/ 	.short	(.L_25 - .L_24)
.L_24:
        /*0088*/ 	.word	0x00000000


	//----- nvinfo : EIATTR_CBANK_PARAM_SIZE
	.align		4
.L_25:
        /*008c*/ 	.byte	0x03, 0x19
        /*008e*/ 	.short	0x0030


	//----- nvinfo : EIATTR_PARAM_CBANK
	.align		4
        /*0090*/ 	.byte	0x04, 0x0a
        /*0092*/ 	.short	(.L_27 - .L_26)
	.align		4
.L_26:
        /*0094*/ 	.word	index@(.nv.constant0._Z27SkewGaussianPenaltyFunctionPKdS0_PKiS0_PdS3_)
        /*0098*/ 	.short	0x0380
        /*009a*/ 	.short	0x0030


	//----- nvinfo : EIATTR_SW_WAR
	.align		4
.L_27:
        /*009c*/ 	.byte	0x04, 0x36
        /*009e*/ 	.short	(.L_29 - .L_28)
.L_28:
        /*00a0*/ 	.word	0x00000008
.L_29:


//--------------------- .nv.callgraph             --------------------------
	.section	.nv.callgraph,"",@"SHT_CUDA_CALLGRAPH"
	.align	4
	.sectionentsize	8
	.align		4
        /*0000*/ 	.word	0x00000000
	.align		4
        /*0004*/ 	.word	0xffffffff
	.align		4
        /*0008*/ 	.word	0x00000000
	.align		4
        /*000c*/ 	.word	0xfffffffe
	.align		4
        /*0010*/ 	.word	0x00000000
	.align		4
        /*0014*/ 	.word	0xfffffffd
	.align		4
        /*0018*/ 	.word	0x00000000
	.align		4
        /*001c*/ 	.word	0xfffffffc


//--------------------- .text._Z27SkewGaussianPenaltyFunctionPKdS0_PKiS0_PdS3_ --------------------------
	.section	.text._Z27SkewGaussianPenaltyFunctionPKdS0_PKiS0_PdS3_,"ax",@progbits
	.align	128
        .global         _Z27SkewGaussianPenaltyFunctionPKdS0_PKiS0_PdS3_
        .type           _Z27SkewGaussianPenaltyFunctionPKdS0_PKiS0_PdS3_,@function
        .size           _Z27SkewGaussianPenaltyFunctionPKdS0_PKiS0_PdS3_,(.L_x_16 - _Z27SkewGaussianPenaltyFunctionPKdS0_PKiS0_PdS3_)
        .other          _Z27SkewGaussianPenaltyFunctionPKdS0_PKiS0_PdS3_,@"STO_CUDA_ENTRY STV_DEFAULT"
_Z27SkewGaussianPenaltyFunctionPKdS0_PKiS0_PdS3_:
.text._Z27SkewGaussianPenaltyFunctionPKdS0_PKiS0_PdS3_:
[----:B------:R-:W-:Y:S08]  /*0000*/  LDC R1, c[0x0][0x37c] ;  /* 0x0000df00ff017b82 */ /* 0x000ff00000000800 */
[----:B------:R-:W0:Y:S01]  /*0010*/  LDC.64 R2, c[0x0][0x390] ;  /* 0x0000e400ff027b82 */ /* 0x000e220000000a00 */
[----:B------:R-:W0:Y:S02]  /*0020*/  LDCU.64 UR4, c[0x0][0x358] ;  /* 0x00006b00ff0477ac */ /* 0x000e240008000a00 */
[----:B0-----:R0:W2:Y:S05]  /*0030*/  LDG.E R2, desc[UR4][R2.64] ;  /* 0x0000000402027981 */ /* 0x0010aa000c1e1900 */
[----:B------:R-:W0:Y:S01]  /*0040*/  S2UR UR6, SR_CTAID.X ;  /* 0x00000000000679c3 */ /* 0x000e220000002500 */
[----:B------:R-:W0:Y:S07]  /*0050*/  S2R R5, SR_TID.X ;  /* 0x0000000000057919 */ /* 0x000e2e0000002100 */
[----:B------:R-:W0:Y:S02]  /*0060*/  LDC R0, c[0x0][0x360] ;  /* 0x0000d800ff007b82 */ /* 0x000e240000000800 */
[----:B0-----:R-:W-:-:S05]  /*0070*/  IMAD R3, R0, UR6, R5 ;  /* 0x0000000600037c24 */ /* 0x001fca000f8e0205 */
[----:B--2---:R-:W-:-:S13]  /*0080*/  ISETP.GE.AND P0, PT, R3, R2, PT ;  /* 0x000000020300720c */ /* 0x004fda0003f06270 */
[----:B------:R-:W-:Y:S05]  /*0090*/  @P0 EXIT ;  /* 0x000000000000094d */ /* 0x000fea0003800000 */
[----:B------:R-:W0:Y:S01]  /*00a0*/  LDC.64 R16, c[0x0][0x388] ;  /* 0x0000e200ff107b82 */ /* 0x000e220000000a00 */
[----:B------:R-:W1:Y:S07]  /*00b0*/  LDCU UR6, c[0x0][0x370] ;  /* 0x00006e00ff0677ac */ /* 0x000e6e0008000800 */
[----:B------:R-:W2:Y:S08]  /*00c0*/  LDC.64 R14, c[0x0][0x380] ;  /* 0x0000e000ff0e7b82 */ /* 0x000eb00000000a00 */
[----:B------:R-:W3:Y:S01]  /*00d0*/  LDC.64 R12, c[0x0][0x3a0] ;  /* 0x0000e800ff0c7b82 */ /* 0x000ee20000000a00 */
[----:B-1----:R-:W-:-:S07]  /*00e0*/  IMAD R0, R0, UR6, RZ ;  /* 0x0000000600007c24 */ /* 0x002fce000f8e02ff */
[----:B------:R-:W1:Y:S02]  /*00f0*/  LDC.64 R10, c[0x0][0x3a8] ;  /* 0x0000ea00ff0a7b82 */ /* 0x000e640000000a00 */
.L_x_9:
[----:B------:R-:W4:Y:S02]  /*0100*/  LDC.64 R26, c[0x0][0x398] ;  /* 0x0000e600ff1a7b82 */ /* 0x000f240000000a00 */
[----:B----4-:R-:W4:Y:S01]  /*0110*/  LDG.E.64 R8, desc[UR4][R26.64+0x18] ;  /* 0x000018041a087981 */ /* 0x010f22000c1e1b00 */
[----:B0-----:R-:W-:-:S03]  /*0120*/  IMAD.WIDE R18, R3, 0x8, R16 ;  /* 0x0000000803127825 */ /* 0x001fc600078e0210 */
[----:B------:R-:W2:Y:S04]  /*0130*/  LDG.E.64 R4, desc[UR4][R26.64+0x10] ;  /* 0x000010041a047981 */ /* 0x000ea8000c1e1b00 */
[----:B------:R-:W2:Y:S01]  /*0140*/  LDG.E.64 R18, desc[UR4][R18.64] ;  /* 0x0000000412127981 */ /* 0x000ea2000c1e1b00 */
[----:B------:R-:W-:-:S03]  /*0150*/  IMAD.MOV.U32 R22, RZ, RZ, 0x1 ;  /* 0x00000001ff167424 */ /* 0x000fc600078e00ff */
[----:B------:R-:W5:Y:S04]  /*0160*/  LDG.E.64 R6, desc[UR4][R26.64+0x20] ;  /* 0x000020041a067981 */ /* 0x000f68000c1e1b00 */
[----:B------:R0:W5:Y:S01]  /*0170*/  LDG.E.64 R30, desc[UR4][R26.64+0x8] ;  /* 0x000008041a1e7981 */ /* 0x000162000c1e1b00 */
[----:B------:R-:W-:Y:S01]  /*0180*/  BSSY.RECONVERGENT B0, `(.L_x_0) ;  /* 0x0000018000007945 */ /* 0x000fe20003800200 */
[----:B----4-:R-:W-:-:S08]  /*0190*/  DMUL R20, R8, R8 ;  /* 0x0000000808147228 */ /* 0x010fd00000000000 */
[----:B------:R-:W-:-:S06]  /*01a0*/  DFMA R20, R8, R8, R20 ;  /* 0x000000080814722b */ /* 0x000fcc0000000014 */
[----:B------:R-:W4:Y:S02]  /*01b0*/  MUFU.RCP64H R23, R21 ;  /* 0x0000001500177308 */ /* 0x000f240000001800 */
[----:B----4-:R-:W-:-:S08]  /*01c0*/  DFMA R24, -R20, R22, 1 ;  /* 0x3ff000001418742b */ /* 0x010fd00000000116 */
[----:B------:R-:W-:-:S08]  /*01d0*/  DFMA R24, R24, R24, R24 ;  /* 0x000000181818722b */ /* 0x000fd00000000018 */
[----:B------:R-:W-:Y:S02]  /*01e0*/  DFMA R24, R22, R24, R22 ;  /* 0x000000181618722b */ /* 0x000fe40000000016 */
[----:B--2---:R-:W-:-:S06]  /*01f0*/  DADD R18, -R4, R18 ;  /* 0x0000000004127229 */ /* 0x004fcc0000000112 */
[----:B------:R-:W-:Y:S02]  /*0200*/  DFMA R22, -R20, R24, 1 ;  /* 0x3ff000001416742b */ /* 0x000fe40000000118 */
[----:B0-----:R-:W-:-:S06]  /*0210*/  DMUL R26, R18, -R18 ;  /* 0x80000012121a7228 */ /* 0x001fcc0000000000 */
[----:B------:R-:W-:-:S08]  /*0220*/  DFMA R22, R24, R22, R24 ;  /* 0x000000161816722b */ /* 0x000fd00000000018 */
[----:B------:R-:W-:-:S08]  /*0230*/  DMUL R4, R26, R22 ;  /* 0x000000161a047228 */ /* 0x000fd00000000000 */
[----:B------:R-:W-:-:S08]  /*0240*/  DFMA R24, -R20, R4, R26 ;  /* 0x000000041418722b */ /* 0x000fd0000000011a */
[----:B------:R-:W-:Y:S01]  /*0250*/  DFMA R4, R22, R24, R4 ;  /* 0x000000181604722b */ /* 0x000fe20000000004 */
[----:B------:R-:W-:-:S09]  /*0260*/  FSETP.GEU.AND P1, PT, |R27|, 6.5827683646048100446e-37, PT ;  /* 0x036000001b00780b */ /* 0x000fd20003f2e200 */
[----:B------:R-:W-:-:S05]  /*0270*/  FFMA R2, RZ, R21, R5 ;  /* 0x00000015ff027223 */ /* 0x000fca0000000005 */
[----:B------:R-:W-:-:S13]  /*0280*/  FSETP.GT.AND P0, PT, |R2|, 1.469367938527859385e-39, PT ;  /* 0x001000000200780b */ /* 0x000fda0003f04200 */
[----:B------:R-:W-:Y:S05]  /*0290*/  @P0 BRA P1, `(.L_x_1) ;  /* 0x0000000000180947 */ /* 0x000fea0000800000 */
[----:B------:R-:W-:Y:S01]  /*02a0*/  IMAD.MOV.U32 R22, RZ, RZ, R20 ;  /* 0x000000ffff167224 */ /* 0x000fe200078e0014 */
[----:B------:R-:W-:Y:S01]  /*02b0*/  MOV R2, 0x2e0 ;  /* 0x000002e000027802 */ /* 0x000fe20000000f00 */
[----:B------:R-:W-:-:S07]  /*02c0*/  IMAD.MOV.U32 R25, RZ, RZ, R21 ;  /* 0x000000ffff197224 */ /* 0x000fce00078e0015 */
[----:B-1-3-5:R-:W-:Y:S05]  /*02d0*/  CALL.REL.NOINC `($__internal_0_$__cuda_sm20_div_rn_f64_full) ;  /* 0x0000001000647944 */ /* 0x02afea0003c00000 */
[----:B------:R-:W-:Y:S02]  /*02e0*/  IMAD.MOV.U32 R4, RZ, RZ, R20 ;  /* 0x000000ffff047224 */ /* 0x000fe400078e0014 */
[----:B------:R-:W-:-:S07]  /*02f0*/  IMAD.MOV.U32 R5, RZ, RZ, R21 ;  /* 0x000000ffff057224 */ /* 0x000fce00078e0015 */
.L_x_1:
[----:B------:R-:W-:Y:S05]  /*0300*/  BSYNC.RECONVERGENT B0 ;  /* 0x0000000000007941 */ /* 0x000fea0003800200 */
.L_x_0:
[----:B------:R-:W-:Y:S01]  /*0310*/  IMAD.MOV.U32 R22, RZ, RZ, 0x652b82fe ;  /* 0x652b82feff167424 */ /* 0x000fe200078e00ff */
[----:B------:R-:W-:Y:S01]  /*0320*/  UMOV UR6, 0xfefa39ef ;  /* 0xfefa39ef00067882 */ /* 0x000fe20000000000 */
[----:B------:R-:W-:Y:S01]  /*0330*/  IMAD.MOV.U32 R23, RZ, RZ, 0x3ff71547 ;  /* 0x3ff71547ff177424 */ /* 0x000fe200078e00ff */
[----:B------:R-:W-:Y:S01]  /*0340*/  UMOV UR7, 0x3fe62e42 ;  /* 0x3fe62e4200077882 */ /* 0x000fe20000000000 */
[----:B------:R-:W-:Y:S01]  /*0350*/  IMAD.MOV.U32 R26, RZ, RZ, -0x35dec16 ;  /* 0xfca213eaff1a7424 */ /* 0x000fe200078e00ff */
[----:B------:R-:W-:Y:S01]  /*0360*/  FSETP.GEU.AND P2, PT, |R5|, 4.1917929649353027344, PT ;  /* 0x4086232b0500780b */ /* 0x000fe20003f4e200 */
[----:B------:R-:W-:Y:S01]  /*0370*/  IMAD.MOV.U32 R27, RZ, RZ, 0x3e928af3 ;  /* 0x3e928af3ff1b7424 */ /* 0x000fe200078e00ff */
[----:B------:R-:W-:Y:S01]  /*0380*/  BSSY.RECONVERGENT B0, `(.L_x_2) ;  /* 0x0000040000007945 */ /* 0x000fe20003800200 */
[----:B------:R-:W-:Y:S01]  /*0390*/  DFMA R22, R4, R22, 6.75539944105574400000e+15 ;  /* 0x433800000416742b */ /* 0x000fe20000000016 */
[----:B------:R-:W-:-:S07]  /*03a0*/  FSETP.GEU.AND P1, PT, |R19|, 6.5827683646048100446e-37, PT ;  /* 0x036000001300780b */ /* 0x000fce0003f2e200 */
[----:B------:R-:W-:-:S08]  /*03b0*/  DADD R24, R22, -6.75539944105574400000e+15 ;  /* 0xc338000016187429 */ /* 0x000fd00000000000 */
[----:B------:R-:W-:Y:S01]  /*03c0*/  DFMA R20, R24, -UR6, R4 ;  /* 0x8000000618147c2b */ /* 0x000fe20008000004 */
[----:B------:R-:W-:Y:S01]  /*03d0*/  UMOV UR6, 0x3b39803f ;  /* 0x3b39803f00067882 */ /* 0x000fe20000000000 */
[----:B------:R-:W-:-:S06]  /*03e0*/  UMOV UR7, 0x3c7abc9e ;  /* 0x3c7abc9e00077882 */ /* 0x000fcc0000000000 */
[----:B------:R-:W-:Y:S01]  /*03f0*/  DFMA R24, R24, -UR6, R20 ;  /* 0x8000000618187c2b */ /* 0x000fe20008000014 */
[----:B------:R-:W-:Y:S01]  /*0400*/  UMOV UR6, 0x69ce2bdf ;  /* 0x69ce2bdf00067882 */ /* 0x000fe20000000000 */
[----:B------:R-:W-:Y:S01]  /*0410*/  UMOV UR7, 0x3e5ade15 ;  /* 0x3e5ade1500077882 */ /* 0x000fe20000000000 */
[----:B------:R-:W0:Y:S01]  /*0420*/  MUFU.RCP64H R21, R9 ;  /* 0x0000000900157308 */ /* 0x000e220000001800 */
[----:B------:R-:W-:-:S04]  /*0430*/  HFMA2 R20, -RZ, RZ, 0, 5.9604644775390625e-08 ;  /* 0x00000001ff147431 */ /* 0x000fc800000001ff */
[----:B------:R-:W-:Y:S01]  /*0440*/  DFMA R26, R24, UR6, R26 ;  /* 0x00000006181a7c2b */ /* 0x000fe2000800001a */
[----:B------:R-:W-:Y:S01]  /*0450*/  UMOV UR6, 0x62401315 ;  /* 0x6240131500067882 */ /* 0x000fe20000000000 */
[----:B------:R-:W-:-:S06]  /*0460*/  UMOV UR7, 0x3ec71dee ;  /* 0x3ec71dee00077882 */ /* 0x000fcc0000000000 */
[----:B------:R-:W-:Y:S01]  /*0470*/  DFMA R26, R24, R26, UR6 ;  /* 0x00000006181a7e2b */ /* 0x000fe2000800001a */
[----:B------:R-:W-:Y:S01]  /*0480*/  UMOV UR6, 0x7c89eb71 ;  /* 0x7c89eb7100067882 */ /* 0x000fe20000000000 */
[----:B------:R-:W-:Y:S01]  /*0490*/  UMOV UR7, 0x3efa0199 ;  /* 0x3efa019900077882 */ /* 0x000fe20000000000 */
[----:B0-----:R-:W-:-:S05]  /*04a0*/  DFMA R28, -R8, R20, 1 ;  /* 0x3ff00000081c742b */ /* 0x001fca0000000114 */
[----:B------:R-:W-:Y:S01]  /*04b0*/  DFMA R26, R24, R26, UR6 ;  /* 0x00000006181a7e2b */ /* 0x000fe2000800001a */
[----:B------:R-:W-:Y:S01]  /*04c0*/  UMOV UR6, 0x14761f65 ;  /* 0x14761f6500067882 */ /* 0x000fe20000000000 */
[----:B------:R-:W-:Y:S01]  /*04d0*/  UMOV UR7, 0x3f2a01a0 ;  /* 0x3f2a01a000077882 */ /* 0x000fe20000000000 */
[----:B------:R-:W-:-:S05]  /*04e0*/  DFMA R28, R28, R28, R28 ;  /* 0x0000001c1c1c722b */ /* 0x000fca000000001c */
[----:B------:R-:W-:Y:S01]  /*04f0*/  DFMA R26, R24, R26, UR6 ;  /* 0x00000006181a7e2b */ /* 0x000fe2000800001a */
[----:B------:R-:W-:Y:S01]  /*0500*/  UMOV UR6, 0x1852b7af ;  /* 0x1852b7af00067882 */ /* 0x000fe20000000000 */
[----:B------:R-:W-:Y:S01]  /*0510*/  UMOV UR7, 0x3f56c16c ;  /* 0x3f56c16c00077882 */ /* 0x000fe20000000000 */
[----:B------:R-:W-:-:S05]  /*0520*/  DFMA R20, R20, R28, R20 ;  /* 0x0000001c1414722b */ /* 0x000fca0000000014 */
[----:B------:R-:W-:Y:S01]  /*0530*/  DFMA R26, R24, R26, UR6 ;  /* 0x00000006181a7e2b */ /* 0x000fe2000800001a */
[----:B------:R-:W-:Y:S01]  /*0540*/  UMOV UR6, 0x11122322 ;  /* 0x1112232200067882 */ /* 0x000fe20000000000 */
[----:B------:R-:W-:Y:S01]  /*0550*/  UMOV UR7, 0x3f811111 ;  /* 0x3f81111100077882 */ /* 0x000fe20000000000 */
[----:B------:R-:W-:-:S05]  /*0560*/  DFMA R28, -R8, R20, 1 ;  /* 0x3ff00000081c742b */ /* 0x000fca0000000114 */
[----:B------:R-:W-:Y:S01]  /*0570*/  DFMA R26, R24, R26, UR6 ;  /* 0x00000006181a7e2b */ /* 0x000fe2000800001a */
[----:B------:R-:W-:Y:S01]  /*0580*/  UMOV UR6, 0x555502a1 ;  /* 0x555502a100067882 */ /* 0x000fe20000000000 */
[----:B------:R-:W-:Y:S01]  /*0590*/  UMOV UR7, 0x3fa55555 ;  /* 0x3fa5555500077882 */ /* 0x000fe20000000000 */
[----:B------:R-:W-:-:S05]  /*05a0*/  DFMA R20, R20, R28, R20 ;  /* 0x0000001c1414722b */ /* 0x000fca0000000014 */
[----:B------:R-:W-:Y:S01]  /*05b0*/  DFMA R28, R24, R26, UR6 ;  /* 0x00000006181c7e2b */ /* 0x000fe2000800001a */
[----:B------:R-:W-:Y:S01]  /*05c0*/  UMOV UR6, 0x55555511 ;  /* 0x5555551100067882 */ /* 0x000fe20000000000 */
[----:B------:R-:W-:Y:S01]  /*05d0*/  UMOV UR7, 0x3fc55555 ;  /* 0x3fc5555500077882 */ /* 0x000fe20000000000 */
[----:B------:R-:W-:-:S05]  /*05e0*/  DMUL R26, R18, R20 ;  /* 0x00000014121a7228 */ /* 0x000fca0000000000 */
[----:B------:R-:W-:Y:S01]  /*05f0*/  DFMA R28, R24, R28, UR6 ;  /* 0x00000006181c7e2b */ /* 0x000fe2000800001c */
[----:B------:R-:W-:Y:S01]  /*0600*/  UMOV UR6, 0xb ;  /* 0x0000000b00067882 */ /* 0x000fe20000000000 */
[----:B------:R-:W-:Y:S01]  /*0610*/  UMOV UR7, 0x3fe00000 ;  /* 0x3fe0000000077882 */ /* 0x000fe20000000000 */
[----:B------:R-:W-:-:S05]  /*0620*/  DFMA R32, -R8, R26, R18 ;  /* 0x0000001a0820722b */ /* 0x000fca0000000112 */
[----:B------:R-:W-:-:S03]  /*0630*/  DFMA R28, R24, R28, UR6 ;  /* 0x00000006181c7e2b */ /* 0x000fc6000800001c */
[----:B------:R-:W-:-:S05]  /*0640*/  DFMA R20, R20, R32, R26 ;  /* 0x000000201414722b */ /* 0x000fca000000001a */
[----:B------:R-:W-:-:S05]  /*0650*/  DFMA R26, R24, R28, 1 ;  /* 0x3ff00000181a742b */ /* 0x000fca000000001c */
[----:B------:R-:W-:-:S03]  /*0660*/  FFMA R2, RZ, R9, R21 ;  /* 0x00000009ff027223 */ /* 0x000fc60000000015 */
[----:B------:R-:W-:Y:S02]  /*0670*/  DFMA R26, R24, R26, 1 ;  /* 0x3ff00000181a742b */ /* 0x000fe4000000001a */
[----:B------:R-:W-:-:S08]  /*0680*/  FSETP.GT.AND P0, PT, |R2|, 1.469367938527859385e-39, PT ;  /* 0x001000000200780b */ /* 0x000fd00003f04200 */
[----:B------:R-:W-:Y:S02]  /*0690*/  IMAD R25, R22, 0x100000, R27 ;  /* 0x0010000016197824 */ /* 0x000fe400078e021b */
[----:B------:R-:W-:Y:S01]  /*06a0*/  IMAD.MOV.U32 R24, RZ, RZ, R26 ;  /* 0x000000ffff187224 */ /* 0x000fe200078e001a */
[----:B------:R-:W-:Y:S06]  /*06b0*/  @!P2 BRA `(.L_x_3) ;  /* 0x000000000030a947 */ /* 0x000fec0003800000 */
[----:B------:R-:W-:Y:S01]  /*06c0*/  FSETP.GEU.AND P3, PT, |R5|, 4.2275390625, PT ;  /* 0x408748000500780b */ /* 0x000fe20003f6e200 */
[C---:B------:R-:W-:Y:S02]  /*06d0*/  DADD R24, R4.reuse, +INF ;  /* 0x7ff0000004187429 */ /* 0x040fe40000000000 */
[----:B------:R-:W-:-:S08]  /*06e0*/  DSETP.GEU.AND P2, PT, R4, RZ, PT ;  /* 0x000000ff0400722a */ /* 0x000fd00003f4e000 */
[----:B------:R-:W-:Y:S02]  /*06f0*/  FSEL R24, R24, RZ, P2 ;  /* 0x000000ff18187208 */ /* 0x000fe40001000000 */
[----:B------:R-:W-:Y:S02]  /*0700*/  @!P3 LEA.HI R2, R22, R22, RZ, 0x1 ;  /* 0x000000161602b211 */ /* 0x000fe400078f08ff */
[----:B------:R-:W-:Y:S02]  /*0710*/  FSEL R25, R25, RZ, P2 ;  /* 0x000000ff19197208 */ /* 0x000fe40001000000 */
[----:B------:R-:W-:-:S05]  /*0720*/  @!P3 SHF.R.S32.HI R5, RZ, 0x1, R2 ;  /* 0x00000001ff05b819 */ /* 0x000fca0000011402 */
[----:B------:R-:W-:Y:S02]  /*0730*/  @!P3 IMAD.IADD R4, R22, 0x1, -R5 ;  /* 0x000000011604b824 */ /* 0x000fe400078e0a05 */
[----:B------:R-:W-:-:S03]  /*0740*/  @!P3 IMAD R27, R5, 0x100000, R27 ;  /* 0x00100000051bb824 */ /* 0x000fc600078e021b */
[----:B------:R-:W-:Y:S01]  /*0750*/  @!P3 LEA R5, R4, 0x3ff00000, 0x14 ;  /* 0x3ff000000405b811 */ /* 0x000fe200078ea0ff */
[----:B------:R-:W-:-:S06]  /*0760*/  @!P3 IMAD.MOV.U32 R4, RZ, RZ, RZ ;  /* 0x000000ffff04b224 */ /* 0x000fcc00078e00ff */
[----:B------:R-:W-:-:S11]  /*0770*/  @!P3 DMUL R24, R26, R4 ;  /* 0x000000041a18b228 */ /* 0x000fd60000000000 */
.L_x_3:
[----:B------:R-:W-:Y:S05]  /*0780*/  BSYNC.RECONVERGENT B0 ;  /* 0x0000000000007941 */ /* 0x000fea0003800200 */
.L_x_2:
[----:B------:R-:W-:Y:S01]  /*0790*/  BSSY.RECONVERGENT B0, `(.L_x_4) ;  /* 0x0000009000007945 */ /* 0x000fe20003800200 */
[----:B-----5:R-:W-:-:S03]  /*07a0*/  DMUL R30, R30, R24 ;  /* 0x000000181e1e7228 */ /* 0x020fc60000000000 */
[----:B------:R-:W-:Y:S08]  /*07b0*/  @P0 BRA P1, `(.L_x_5) ;  /* 0x0000000000180947 */ /* 0x000ff00000800000 */
[----:B------:R-:W-:Y:S01]  /*07c0*/  IMAD.MOV.U32 R26, RZ, RZ, R18 ;  /* 0x000000ffff1a7224 */ /* 0x000fe200078e0012 */
[----:B------:R-:W-:Y:S01]  /*07d0*/  MOV R25, R9 ;  /* 0x0000000900197202 */ /* 0x000fe20000000f00 */
[----:B------:R-:W-:Y:S01]  /*07e0*/  IMAD.MOV.U32 R27, RZ, RZ, R19 ;  /* 0x000000ffff1b7224 */ /* 0x000fe200078e0013 */
[----:B------:R-:W-:Y:S01]  /*07f0*/  MOV R2, 0x820 ;  /* 0x0000082000027802 */ /* 0x000fe20000000f00 */
[----:B------:R-:W-:-:S07]  /*0800*/  IMAD.MOV.U32 R22, RZ, RZ, R8 ;  /* 0x000000ffff167224 */ /* 0x000fce00078e0008 */
[----:B-1-3--:R-:W-:Y:S05]  /*0810*/  CALL.REL.NOINC `($__internal_0_$__cuda_sm20_div_rn_f64_full) ;  /* 0x0000000c00147944 */ /* 0x00afea0003c00000 */
.L_x_5:
[----:B------:R-:W-:Y:S05]  /*0820*/  BSYNC.RECONVERGENT B0 ;  /* 0x0000000000007941 */ /* 0x000fea0003800200 */
.L_x_4:
[----:B------:R-:W0:Y:S01]  /*0830*/  MUFU.RCP64H R19, 1.4142131805419921875 ;  /* 0x3ff6a09e00137908 */ /* 0x000e220000001800 */
[----:B------:R-:W-:Y:S01]  /*0840*/  IMAD.MOV.U32 R4, RZ, RZ, 0x667f3bcd ;  /* 0x667f3bcdff047424 */ /* 0x000fe200078e00ff */
[----:B------:R-:W-:Y:S01]  /*0850*/  DMUL R20, R6, R20 ;  /* 0x0000001406147228 */ /* 0x000fe20000000000 */
[----:B------:R-:W-:Y:S01]  /*0860*/  IMAD.MOV.U32 R5, RZ, RZ, 0x3ff6a09e ;  /* 0x3ff6a09eff057424 */ /* 0x000fe200078e00ff */
[----:B------:R-:W-:Y:S01]  /*0870*/  BSSY.RECONVERGENT B0, `(.L_x_6) ;  /* 0x0000016000007945 */ /* 0x000fe20003800200 */
[----:B------:R-:W-:-:S07]  /*0880*/  IMAD.MOV.U32 R18, RZ, RZ, 0x1 ;  /* 0x00000001ff127424 */ /* 0x000fce00078e00ff */
[----:B------:R-:W-:Y:S01]  /*0890*/  FSETP.GEU.AND P1, PT, |R21|, 6.5827683646048100446e-37, PT ;  /* 0x036000001500780b */ /* 0x000fe20003f2e200 */
[----:B0-----:R-:W-:-:S08]  /*08a0*/  DFMA R22, R18, -R4, 1 ;  /* 0x3ff000001216742b */ /* 0x001fd00000000804 */
[----:B------:R-:W-:-:S08]  /*08b0*/  DFMA R22, R22, R22, R22 ;  /* 0x000000161616722b */ /* 0x000fd00000000016 */
[----:B------:R-:W-:-:S08]  /*08c0*/  DFMA R22, R18, R22, R18 ;  /* 0x000000161216722b */ /* 0x000fd00000000012 */
[----:B------:R-:W-:-:S08]  /*08d0*/  DFMA R18, R22, -R4, 1 ;  /* 0x3ff000001612742b */ /* 0x000fd00000000804 */
[----:B------:R-:W-:-:S08]  /*08e0*/  DFMA R18, R22, R18, R22 ;  /* 0x000000121612722b */ /* 0x000fd00000000016 */
[----:B------:R-:W-:-:S08]  /*08f0*/  DMUL R6, R20, R18 ;  /* 0x0000001214067228 */ /* 0x000fd00000000000 */
[----:B------:R-:W-:-:S08]  /*0900*/  DFMA R4, R6, -R4, R20 ;  /* 0x800000040604722b */ /* 0x000fd00000000014 */
[----:B------:R-:W-:-:S10]  /*0910*/  DFMA R4, R18, R4, R6 ;  /* 0x000000041204722b */ /* 0x000fd40000000006 */
[----:B------:R-:W-:-:S05]  /*0920*/  FFMA R2, RZ, 1.9267766475677490234, R5 ;  /* 0x3ff6a09eff027823 */ /* 0x000fca0000000005 */
[----:B------:R-:W-:-:S13]  /*0930*/  FSETP.GT.AND P0, PT, |R2|, 1.469367938527859385e-39, PT ;  /* 0x001000000200780b */ /* 0x000fda0003f04200 */
[----:B------:R-:W-:Y:S05]  /*0940*/  @P0 BRA P1, `(.L_x_7) ;  /* 0x0000000000200947 */ /* 0x000fea0000800000 */
[----:B------:R-:W-:Y:S01]  /*0950*/  IMAD.MOV.U32 R26, RZ, RZ, R20 ;  /* 0x000000ffff1a7224 */ /* 0x000fe200078e0014 */
[----:B------:R-:W-:Y:S01]  /*0960*/  MOV R2, 0x9b0 ;  /* 0x000009b000027802 */ /* 0x000fe20000000f00 */
[----:B------:R-:W-:Y:S02]  /*0970*/  IMAD.MOV.U32 R27, RZ, RZ, R21 ;  /* 0x000000ffff1b7224 */ /* 0x000fe400078e0015 */
[----:B------:R-:W-:Y:S02]  /*0980*/  IMAD.MOV.U32 R22, RZ, RZ, 0x667f3bcd ;  /* 0x667f3bcdff167424 */ /* 0x000fe400078e00ff */
[----:B------:R-:W-:-:S07]  /*0990*/  IMAD.MOV.U32 R25, RZ, RZ, 0x3ff6a09e ;  /* 0x3ff6a09eff197424 */ /* 0x000fce00078e00ff */
[----:B-1-3--:R-:W-:Y:S05]  /*09a0*/  CALL.REL.NOINC `($__internal_0_$__cuda_sm20_div_rn_f64_full) ;  /* 0x0000000800b07944 */ /* 0x00afea0003c00000 */
[----:B------:R-:W-:Y:S01]  /*09b0*/  IMAD.MOV.U32 R4, RZ, RZ, R20 ;  /* 0x000000ffff047224 */ /* 0x000fe200078e0014 */
[----:B------:R-:W-:-:S07]  /*09c0*/  MOV R5, R21 ;  /* 0x0000001500057202 */ /* 0x000fce0000000f00 */
.L_x_7:
[----:B------:R-:W-:Y:S05]  /*09d0*/  BSYNC.RECONVERGENT B0 ;  /* 0x0000000000007941 */ /* 0x000fea0003800200 */
.L_x_6:
[----:B------:R-:W-:Y:S01]  /*09e0*/  IMAD.MOV.U32 R6, RZ, RZ, -0x24b905a1 ;  /* 0xdb46fa5fff067424 */ /* 0x000fe200078e00ff */
[----:B------:R-:W-:Y:S01]  /*09f0*/  UMOV UR6, 0xfba6f279 ;  /* 0xfba6f27900067882 */ /* 0x000fe20000000000 */
[----:B------:R-:W-:Y:S01]  /*0a00*/  IMAD.MOV.U32 R7, RZ, RZ, 0x3d47088f ;  /* 0x3d47088fff077424 */ /* 0x000fe200078e00ff */
[----:B------:R-:W-:Y:S01]  /*0a10*/  UMOV UR7, 0x3cf0679a ;  /* 0x3cf0679a00077882 */ /* 0x000fe20000000000 */
[----:B------:R-:W-:Y:S02]  /*0a20*/  IMAD.MOV.U32 R22, RZ, RZ, -0x7649667 ;  /* 0xf89b6999ff167424 */ /* 0x000fe400078e00ff */
[----:B------:R-:W-:Y:S02]  /*0a30*/  IMAD.MOV.U32 R23, RZ, RZ, 0x3e928a27 ;  /* 0x3e928a27ff177424 */ /* 0x000fe400078e00ff */
[----:B------:R-:W-:Y:S01]  /*0a40*/  DFMA R6, |R4|, -UR6, R6 ;  /* 0x8000000604067c2b */ /* 0x000fe20008000206 */
[----:B------:R-:W-:Y:S01]  /*0a50*/  UMOV UR6, 0xb976a9b2 ;  /* 0xb976a9b200067882 */ /* 0x000fe20000000000 */
[----:B------:R-:W-:-:S06]  /*0a60*/  UMOV UR7, 0x3d8df9f9 ;  /* 0x3d8df9f900077882 */ /* 0x000fcc0000000000 */
[----:B------:R-:W-:Y:S01]  /*0a70*/  DFMA R6, R6, |R4|, -UR6 ;  /* 0x8000000606067e2b */ /* 0x000fe20008000404 */
[----:B------:R-:W-:Y:S01]  /*0a80*/  UMOV UR6, 0x590cc332 ;  /* 0x590cc33200067882 */ /* 0x000fe20000000000 */
[----:B------:R-:W-:-:S06]  /*0a90*/  UMOV UR7, 0x3dc7f1f5 ;  /* 0x3dc7f1f500077882 */ /* 0x000fcc0000000000 */
[----:B------:R-:W-:Y:S01]  /*0aa0*/  DFMA R6, R6, |R4|, UR6 ;  /* 0x0000000606067e2b */ /* 0x000fe20008000404 */
        /* <DEDUP_REMOVED lines=62> */
[----:B------:R-:W-:-:S06]  /*0e90*/  DFMA R20, R18, |R4|, |R4| ;  /* 0x400000041214722b */ /* 0x000fcc0000000404 */
[----:B------:R-:W0:Y:S02]  /*0ea0*/  F2F.F32.F64 R2, R20 ;  /* 0x0000001400027310 */ /* 0x000e240000301000 */
[----:B0-----:R-:W-:-:S06]  /*0eb0*/  FMUL R2, R2, -1.4426950216293334961 ;  /* 0xbfb8aa3b02027820 */ /* 0x001fcc0000400000 */
[----:B------:R-:W0:Y:S08]  /*0ec0*/  FRND R2, R2 ;  /* 0x0000000200027307 */ /* 0x000e300000201000 */
[----:B0-----:R0:W2:Y:S08]  /*0ed0*/  F2F.F64.F32 R6, R2 ;  /* 0x0000000200067310 */ /* 0x0010b00000201800 */
[----:B0-----:R-:W-:Y:S01]  /*0ee0*/  MUFU.EX2 R2, R2 ;  /* 0x0000000200027308 */ /* 0x001fe20000000800 */
[----:B--2---:R-:W-:Y:S01]  /*0ef0*/  DFMA R6, R6, -UR6, -R20 ;  /* 0x8000000606067c2b */ /* 0x004fe20008000814 */
[----:B------:R-:W-:Y:S01]  /*0f00*/  UMOV UR6, 0xa4741b81 ;  /* 0xa4741b8100067882 */ /* 0x000fe20000000000 */
[----:B------:R-:W-:-:S06]  /*0f10*/  UMOV UR7, 0x3e5ae904 ;  /* 0x3e5ae90400077882 */ /* 0x000fcc0000000000 */
[----:B------:R-:W-:Y:S01]  /*0f20*/  DFMA R22, R6, UR6, R22 ;  /* 0x0000000606167c2b */ /* 0x000fe20008000016 */
[----:B------:R-:W-:Y:S01]  /*0f30*/  UMOV UR6, 0x15ff7e07 ;  /* 0x15ff7e0700067882 */ /* 0x000fe20000000000 */
[----:B------:R-:W-:-:S06]  /*0f40*/  UMOV UR7, 0x3ec71de7 ;  /* 0x3ec71de700077882 */ /* 0x000fcc0000000000 */
[----:B------:R-:W-:Y:S01]  /*0f50*/  DFMA R22, R6, R22, UR6 ;  /* 0x0000000606167e2b */ /* 0x000fe20008000016 */
        /* <DEDUP_REMOVED lines=10> */
[----:B------:R-:W0:Y:S01]  /*1000*/  MUFU.RCP64H R23, R9 ;  /* 0x0000000900177308 */ /* 0x000e220000001800 */
[----:B------:R-:W-:Y:S01]  /*1010*/  UMOV UR7, 0x3f811111 ;  /* 0x3f81111100077882 */ /* 0x000fe20000000000 */
[----:B------:R-:W-:-:S04]  /*1020*/  IMAD.MOV.U32 R22, RZ, RZ, 0x1 ;  /* 0x00000001ff167424 */ /* 0x000fc800078e00ff */
[----:B------:R-:W-:Y:S01]  /*1030*/  DFMA R24, R6, R24, UR6 ;  /* 0x0000000606187e2b */ /* 0x000fe20008000018 */
        /* <DEDUP_REMOVED lines=9> */
[----:B------:R-:W-:Y:S02]  /*10d0*/  DFMA R28, R28, R28, R28 ;  /* 0x0000001c1c1c722b */ /* 0x000fe4000000001c */
[----:B------:R-:W-:-:S03]  /*10e0*/  DADD R24, -R20, |R4| ;  /* 0x0000000014187229 */ /* 0x000fc60000000504 */
[----:B------:R-:W-:Y:S01]  /*10f0*/  DFMA R20, R6, R26, UR6 ;  /* 0x0000000606147e2b */ /* 0x000fe2000800001a */
[----:B------:R-:W-:Y:S01]  /*1100*/  UMOV UR6, 0x8dc96626 ;  /* 0x8dc9662600067882 */ /* 0x000fe20000000000 */
[----:B------:R-:W-:Y:S01]  /*1110*/  UMOV UR7, 0x4017afb4 ;  /* 0x4017afb400077882 */ /* 0x000fe20000000000 */
[----:B------:R-:W-:Y:S02]  /*1120*/  DFMA R22, R22, R28, R22 ;  /* 0x0000001c1616722b */ /* 0x000fe40000000016 */
[----:B------:R-:W-:Y:S01]  /*1130*/  DFMA R24, R18, |R4|, R24 ;  /* 0x400000041218722b */ /* 0x000fe20000000018 */
[----:B------:R-:W0:Y:S02]  /*1140*/  F2F.F64.F32 R18, R2 ;  /* 0x0000000200127310 */ /* 0x000e240000201800 */
[----:B------:R-:W-:Y:S02]  /*1150*/  DMUL R20, R6, R20 ;  /* 0x0000001406147228 */ /* 0x000fe40000000000 */
[----:B------:R-:W-:-:S02]  /*1160*/  DSETP.GE.AND P0, PT, |R4|, UR6, PT ;  /* 0x0000000604007e2a */ /* 0x000fc4000bf06200 */
[----:B------:R-:W-:-:S04]  /*1170*/  DFMA R26, -R8, R22, 1 ;  /* 0x3ff00000081a742b */ /* 0x000fc80000000116 */
[----:B------:R-:W-:-:S04]  /*1180*/  DFMA R20, R6, R20, -R24 ;  /* 0x000000140614722b */ /* 0x000fc80000000818 */
[----:B------:R-:W-:Y:S02]  /*1190*/  DFMA R22, R22, R26, R22 ;  /* 0x0000001a1616722b */ /* 0x000fe40000000016 */
[----:B0-----:R-:W-:Y:S02]  /*11a0*/  DADD R24, -R18, 1 ;  /* 0x3ff0000012187429 */ /* 0x001fe40000000100 */
[----:B------:R-:W-:-:S04]  /*11b0*/  DADD R20, R6, R20 ;  /* 0x0000000006147229 */ /* 0x000fc80000000014 */
[----:B------:R-:W-:-:S04]  /*11c0*/  DMUL R6, R22, 2 ;  /* 0x4000000016067828 */ /* 0x000fc80000000000 */
[----:B------:R-:W-:-:S04]  /*11d0*/  DFMA R20, -R20, R18, R24 ;  /* 0x000000121414722b */ /* 0x000fc80000000118 */
[----:B------:R-:W-:-:S06]  /*11e0*/  DFMA R18, -R8, R6, 2 ;  /* 0x400000000812742b */ /* 0x000fcc0000000106 */
[----:B------:R-:W-:Y:S02]  /*11f0*/  FSEL R4, R21, 1.875, !P0 ;  /* 0x3ff0000015047808 */ /* 0x000fe40004000000 */
[----:B------:R-:W-:Y:S01]  /*1200*/  DFMA R18, R22, R18, R6 ;  /* 0x000000121612722b */ /* 0x000fe20000000006 */
[----:B------:R-:W-:Y:S02]  /*1210*/  FSEL R20, R20, RZ, !P0 ;  /* 0x000000ff14147208 */ /* 0x000fe40004000000 */
[----:B------:R-:W-:-:S06]  /*1220*/  LOP3.LUT R21, R4, 0x80000000, R5, 0xb8, !PT ;  /* 0x8000000004157812 */ /* 0x000fcc00078eb805 */
[----:B------:R-:W-:Y:S01]  /*1230*/  DADD R6, R20, 1 ;  /* 0x3ff0000014067429 */ /* 0x000fe20000000000 */
[----:B------:R-:W-:-:S05]  /*1240*/  FFMA R2, RZ, R9, R19 ;  /* 0x00000009ff027223 */ /* 0x000fca0000000013 */
[----:B------:R-:W-:Y:S02]  /*1250*/  FSETP.GT.AND P0, PT, |R2|, 1.469367938527859385e-39, PT ;  /* 0x001000000200780b */ /* 0x000fe40003f04200 */
[----:B------:R-:W-:-:S11]  /*1260*/  DMUL R6, R6, 0.5 ;  /* 0x3fe0000006067828 */ /* 0x000fd60000000000 */
[----:B------:R-:W-:Y:S05]  /*1270*/  @P0 BRA `(.L_x_8) ;  /* 0x0000000000200947 */ /* 0x000fea0003800000 */
[----:B------:R-:W-:Y:S01]  /*1280*/  IMAD.MOV.U32 R22, RZ, RZ, R8 ;  /* 0x000000ffff167224 */ /* 0x000fe200078e0008 */
[----:B------:R-:W-:Y:S01]  /*1290*/  MOV R27, 0x40000000 ;  /* 0x40000000001b7802 */ /* 0x000fe20000000f00 */
[----:B------:R-:W-:Y:S01]  /*12a0*/  IMAD.MOV.U32 R25, RZ, RZ, R9 ;  /* 0x000000ffff197224 */ /* 0x000fe200078e0009 */
[----:B------:R-:W-:Y:S01]  /*12b0*/  MOV R2, 0x12e0 ;  /* 0x000012e000027802 */ /* 0x000fe20000000f00 */
[----:B------:R-:W-:-:S07]  /*12c0*/  IMAD.MOV.U32 R26, RZ, RZ, RZ ;  /* 0x000000ffff1a7224 */ /* 0x000fce00078e00ff */
[----:B-1-3--:R-:W-:Y:S05]  /*12d0*/  CALL.REL.NOINC `($__internal_0_$__cuda_sm20_div_rn_f64_full) ;  /* 0x0000000000647944 */ /* 0x00afea0003c00000 */
[----:B------:R-:W-:Y:S02]  /*12e0*/  IMAD.MOV.U32 R18, RZ, RZ, R20 ;  /* 0x000000ffff127224 */ /* 0x000fe400078e0014 */
[----:B------:R-:W-:-:S07]  /*12f0*/  IMAD.MOV.U32 R19, RZ, RZ, R21 ;  /* 0x000000ffff137224 */ /* 0x000fce00078e0015 */
.L_x_8:
[----:B------:R-:W0:Y:S01]  /*1300*/  LDC.64 R22, c[0x0][0x398] ;  /* 0x0000e600ff167b82 */ /* 0x000e220000000a00 */
[----:B------:R-:W-:-:S06]  /*1310*/  IMAD.WIDE R8, R3, 0x8, R14 ;  /* 0x0000000803087825 */ /* 0x000fcc00078e020e */
[----:B------:R-:W2:Y:S04]  /*1320*/  LDG.E.64 R8, desc[UR4][R8.64] ;  /* 0x0000000408087981 */ /* 0x000ea8000c1e1b00 */
[----:B0-----:R-:W4:Y:S01]  /*1330*/  LDG.E.64 R4, desc[UR4][R22.64] ;  /* 0x0000000416047981 */ /* 0x001f22000c1e1b00 */
[----:B------:R-:W-:Y:S01]  /*1340*/  DMUL R30, R30, R18 ;  /* 0x000000121e1e7228 */ /* 0x000fe20000000000 */
[----:B------:R-:W0:Y:S07]  /*1350*/  LDC.64 R24, c[0x0][0x390] ;  /* 0x0000e400ff187b82 */ /* 0x000e2e0000000a00 */
[----:B----4-:R-:W-:-:S08]  /*1360*/  DFMA R4, R6, R30, R4 ;  /* 0x0000001e0604722b */ /* 0x010fd00000000004 */
[----:B--2---:R-:W-:-:S08]  /*1370*/  DMUL R4, R4, R8 ;  /* 0x0000000804047228 */ /* 0x004fd00000000000 */
[----:B------:R-:W-:Y:S02]  /*1380*/  DADD R20, -RZ, -R4 ;  /* 0x00000000ff147229 */ /* 0x000fe40000000904 */
[----:B------:R-:W-:Y:S01]  /*1390*/  DSETP.GEU.AND P0, PT, R4, RZ, PT ;  /* 0x000000ff0400722a */ /* 0x000fe20003f0e000 */
[----:B---3--:R-:W-:-:S07]  /*13a0*/  IMAD.WIDE R6, R3, 0x8, R12 ;  /* 0x0000000803067825 */ /* 0x008fce00078e020c */
[C---:B------:R-:W-:Y:S02]  /*13b0*/  FSEL R18, R20.reuse, RZ, !P0 ;  /* 0x000000ff14127208 */ /* 0x040fe40004000000 */
[C---:B------:R-:W-:Y:S02]  /*13c0*/  FSEL R19, R21.reuse, RZ, !P0 ;  /* 0x000000ff15137208 */ /* 0x040fe40004000000 */
[----:B------:R-:W-:Y:S02]  /*13d0*/  FSEL R20, R20, R4, !P0 ;  /* 0x0000000414147208 */ /* 0x000fe40004000000 */
[----:B------:R-:W-:Y:S01]  /*13e0*/  FSEL R21, R21, R5, !P0 ;  /* 0x0000000515157208 */ /* 0x000fe20004000000 */
[----:B-1----:R-:W-:Y:S01]  /*13f0*/  IMAD.WIDE R4, R3, 0x8, R10 ;  /* 0x0000000803047825 */ /* 0x002fe200078e020a */
[----:B------:R4:W-:Y:S04]  /*1400*/  STG.E.64 desc[UR4][R6.64], R18 ;  /* 0x0000001206007986 */ /* 0x0009e8000c101b04 */
[----:B------:R4:W-:Y:S04]  /*1410*/  STG.E.64 desc[UR4][R4.64], R20 ;  /* 0x0000001404007986 */ /* 0x0009e8000c101b04 */
[----:B0-----:R-:W2:Y:S01]  /*1420*/  LDG.E R24, desc[UR4][R24.64] ;  /* 0x0000000418187981 */ /* 0x001ea2000c1e1900 */
[----:B------:R-:W-:-:S05]  /*1430*/  IMAD.IADD R3, R0, 0x1, R3 ;  /* 0x0000000100037824 */ /* 0x000fca00078e0203 */
[----:B--2---:R-:W-:-:S13]  /*1440*/  ISETP.GE.AND P0, PT, R3, R24, PT ;  /* 0x000000180300720c */ /* 0x004fda0003f06270 */
[----:B----4-:R-:W-:Y:S05]  /*1450*/  @!P0 BRA `(.L_x_9) ;  /* 0xffffffec00288947 */ /* 0x010fea000383ffff */
[----:B------:R-:W-:Y:S05]  /*1460*/  EXIT ;  /* 0x000000000000794d */ /* 0x000fea0003800000 */
        .weak           $__internal_0_$__cuda_sm20_div_rn_f64_full
        .type           $__internal_0_$__cuda_sm20_div_rn_f64_full,@function
        .size           $__internal_0_$__cuda_sm20_div_rn_f64_full,(.L_x_16 - $__internal_0_$__cuda_sm20_div_rn_f64_full)
$__internal_0_$__cuda_sm20_div_rn_f64_full:
[----:B------:R-:W-:Y:S01]  /*1470*/  IMAD.MOV.U32 R21, RZ, RZ, R27 ;  /* 0x000000ffff157224 */ /* 0x000fe200078e001b */
[C---:B------:R-:W-:Y:S01]  /*1480*/  FSETP.GEU.AND P0, PT, |R25|.reuse, 1.469367938527859385e-39, PT ;  /* 0x001000001900780b */ /* 0x040fe20003f0e200 */
[----:B------:R-:W-:Y:S01]  /*1490*/  IMAD.MOV.U32 R24, RZ, RZ, R22 ;  /* 0x000000ffff187224 */ /* 0x000fe200078e0016 */
[----:B------:R-:W-:Y:S01]  /*14a0*/  LOP3.LUT R23, R25, 0x800fffff, RZ, 0xc0, !PT ;  /* 0x800fffff19177812 */ /* 0x000fe200078ec0ff */
[----:B------:R-:W-:Y:S01]  /*14b0*/  IMAD.MOV.U32 R20, RZ, RZ, R26 ;  /* 0x000000ffff147224 */ /* 0x000fe200078e001a */
[C---:B------:R-:W-:Y:S01]  /*14c0*/  FSETP.GEU.AND P2, PT, |R21|.reuse, 1.469367938527859385e-39, PT ;  /* 0x001000001500780b */ /* 0x040fe20003f4e200 */
[----:B------:R-:W-:Y:S01]  /*14d0*/  IMAD.MOV.U32 R34, RZ, RZ, 0x1 ;  /* 0x00000001ff227424 */ /* 0x000fe200078e00ff */
[----:B------:R-:W-:Y:S01]  /*14e0*/  LOP3.LUT R4, R21, 0x7ff00000, RZ, 0xc0, !PT ;  /* 0x7ff0000015047812 */ /* 0x000fe200078ec0ff */
[----:B------:R-:W-:Y:S01]  /*14f0*/  BSSY.RECONVERGENT B1, `(.L_x_10) ;  /* 0x0000051000017945 */ /* 0x000fe20003800200 */
[----:B------:R-:W-:Y:S02]  /*1500*/  LOP3.LUT R23, R23, 0x3ff00000, RZ, 0xfc, !PT ;  /* 0x3ff0000017177812 */ /* 0x000fe400078efcff */
[----:B------:R-:W-:Y:S01]  /*1510*/  LOP3.LUT R33, R25, 0x7ff00000, RZ, 0xc0, !PT ;  /* 0x7ff0000019217812 */ /* 0x000fe200078ec0ff */
[----:B------:R-:W-:Y:S01]  /*1520*/  IMAD.MOV.U32 R32, RZ, RZ, R4 ;  /* 0x000000ffff207224 */ /* 0x000fe200078e0004 */
[----:B------:R-:W-:Y:S01]  /*1530*/  MOV R26, R20 ;  /* 0x00000014001a7202 */ /* 0x000fe20000000f00 */
[----:B------:R-:W-:Y:S01]  /*1540*/  @!P0 DMUL R22, R24, 8.98846567431157953865e+307 ;  /* 0x7fe0000018168828 */ /* 0x000fe20000000000 */
[----:B------:R-:W-:-:S03]  /*1550*/  ISETP.GE.U32.AND P1, PT, R4, R33, PT ;  /* 0x000000210400720c */ /* 0x000fc60003f26070 */
[----:B------:R-:W-:Y:S02]  /*1560*/  @!P2 LOP3.LUT R5, R25, 0x7ff00000, RZ, 0xc0, !PT ;  /* 0x7ff000001905a812 */ /* 0x000fe400078ec0ff */
[----:B------:R-:W0:Y:S02]  /*1570*/  MUFU.RCP64H R35, R23 ;  /* 0x0000001700237308 */ /* 0x000e240000001800 */
[----:B------:R-:W-:Y:S01]  /*1580*/  @!P2 ISETP.GE.U32.AND P3, PT, R4, R5, PT ;  /* 0x000000050400a20c */ /* 0x000fe20003f66070 */
[----:B------:R-:W-:Y:S01]  /*1590*/  IMAD.MOV.U32 R5, RZ, RZ, 0x1ca00000 ;  /* 0x1ca00000ff057424 */ /* 0x000fe200078e00ff */
[----:B------:R-:W-:-:S04]  /*15a0*/  @!P0 LOP3.LUT R33, R23, 0x7ff00000, RZ, 0xc0, !PT ;  /* 0x7ff0000017218812 */ /* 0x000fc800078ec0ff */
[C---:B------:R-:W-:Y:S02]  /*15b0*/  @!P2 SEL R29, R5.reuse, 0x63400000, !P3 ;  /* 0x63400000051da807 */ /* 0x040fe40005800000 */
[----:B------:R-:W-:Y:S02]  /*15c0*/  SEL R27, R5, 0x63400000, !P1 ;  /* 0x63400000051b7807 */ /* 0x000fe40004800000 */
[--C-:B------:R-:W-:Y:S02]  /*15d0*/  @!P2 LOP3.LUT R28, R29, 0x80000000, R21.reuse, 0xf8, !PT ;  /* 0x800000001d1ca812 */ /* 0x100fe400078ef815 */
[----:B------:R-:W-:Y:S02]  /*15e0*/  LOP3.LUT R27, R27, 0x800fffff, R21, 0xf8, !PT ;  /* 0x800fffff1b1b7812 */ /* 0x000fe400078ef815 */
[----:B------:R-:W-:Y:S01]  /*15f0*/  @!P2 LOP3.LUT R29, R28, 0x100000, RZ, 0xfc, !PT ;  /* 0x001000001c1da812 */ /* 0x000fe200078efcff */
[----:B------:R-:W-:-:S06]  /*1600*/  @!P2 IMAD.MOV.U32 R28, RZ, RZ, RZ ;  /* 0x000000ffff1ca224 */ /* 0x000fcc00078e00ff */
[----:B------:R-:W-:Y:S02]  /*1610*/  @!P2 DFMA R26, R26, 2, -R28 ;  /* 0x400000001a1aa82b */ /* 0x000fe4000000081c */
[----:B0-----:R-:W-:-:S08]  /*1620*/  DFMA R28, R34, -R22, 1 ;  /* 0x3ff00000221c742b */ /* 0x001fd00000000816 */
[----:B------:R-:W-:Y:S01]  /*1630*/  DFMA R28, R28, R28, R28 ;  /* 0x0000001c1c1c722b */ /* 0x000fe2000000001c */
[----:B------:R-:W-:-:S07]  /*1640*/  @!P2 LOP3.LUT R32, R27, 0x7ff00000, RZ, 0xc0, !PT ;  /* 0x7ff000001b20a812 */ /* 0x000fce00078ec0ff */
[----:B------:R-:W-:-:S08]  /*1650*/  DFMA R28, R34, R28, R34 ;  /* 0x0000001c221c722b */ /* 0x000fd00000000022 */
[----:B------:R-:W-:-:S08]  /*1660*/  DFMA R36, R28, -R22, 1 ;  /* 0x3ff000001c24742b */ /* 0x000fd00000000816 */
[----:B------:R-:W-:-:S08]  /*1670*/  DFMA R36, R28, R36, R28 ;  /* 0x000000241c24722b */ /* 0x000fd0000000001c */
[----:B------:R-:W-:-:S08]  /*1680*/  DMUL R34, R36, R26 ;  /* 0x0000001a24227228 */ /* 0x000fd00000000000 */
[----:B------:R-:W-:-:S08]  /*1690*/  DFMA R28, R34, -R22, R26 ;  /* 0x80000016221c722b */ /* 0x000fd0000000001a */
[----:B------:R-:W-:Y:S01]  /*16a0*/  DFMA R28, R36, R28, R34 ;  /* 0x0000001c241c722b */ /* 0x000fe20000000022 */
[----:B------:R-:W-:-:S05]  /*16b0*/  VIADD R34, R32, 0xffffffff ;  /* 0xffffffff20227836 */ /* 0x000fca0000000000 */
[----:B------:R-:W-:Y:S01]  /*16c0*/  ISETP.GT.U32.AND P0, PT, R34, 0x7feffffe, PT ;  /* 0x7feffffe2200780c */ /* 0x000fe20003f04070 */
[----:B------:R-:W-:-:S05]  /*16d0*/  VIADD R34, R33, 0xffffffff ;  /* 0xffffffff21227836 */ /* 0x000fca0000000000 */
[----:B------:R-:W-:-:S13]  /*16e0*/  ISETP.GT.U32.OR P0, PT, R34, 0x7feffffe, P0 ;  /* 0x7feffffe2200780c */ /* 0x000fda0000704470 */
[----:B------:R-:W-:Y:S05]  /*16f0*/  @P0 BRA `(.L_x_11) ;  /* 0x00000000006c0947 */ /* 0x000fea0003800000 */
[----:B------:R-:W-:-:S04]  /*1700*/  LOP3.LUT R21, R25, 0x7ff00000, RZ, 0xc0, !PT ;  /* 0x7ff0000019157812 */ /* 0x000fc800078ec0ff */
[CC--:B------:R-:W-:Y:S02]  /*1710*/  VIADDMNMX R20, R4.reuse, -R21.reuse, 0xb9600000, !PT ;  /* 0xb960000004147446 */ /* 0x0c0fe40007800915 */
[----:B------:R-:W-:Y:S02]  /*1720*/  ISETP.GE.U32.AND P0, PT, R4, R21, PT ;  /* 0x000000150400720c */ /* 0x000fe40003f06070 */
[----:B------:R-:W-:Y:S02]  /*1730*/  VIMNMX R20, PT, PT, R20, 0x46a00000, PT ;  /* 0x46a0000014147848 */ /* 0x000fe40003fe0100 */
[----:B------:R-:W-:-:S05]  /*1740*/  SEL R5, R5, 0x63400000, !P0 ;  /* 0x6340000005057807 */ /* 0x000fca0004000000 */
[----:B------:R-:W-:Y:S01]  /*1750*/  IMAD.IADD R32, R20, 0x1, -R5 ;  /* 0x0000000114207824 */ /* 0x000fe200078e0a05 */
[----:B------:R-:W-:-:S03]  /*1760*/  MOV R20, RZ ;  /* 0x000000ff00147202 */ /* 0x000fc60000000f00 */
[----:B------:R-:W-:-:S06]  /*1770*/  VIADD R21, R32, 0x7fe00000 ;  /* 0x7fe0000020157836 */ /* 0x000fcc0000000000 */
[----:B------:R-:W-:-:S10]  /*1780*/  DMUL R4, R28, R20 ;  /* 0x000000141c047228 */ /* 0x000fd40000000000 */
[----:B------:R-:W-:-:S13]  /*1790*/  FSETP.GTU.AND P0, PT, |R5|, 1.469367938527859385e-39, PT ;  /* 0x001000000500780b */ /* 0x000fda0003f0c200 */
[----:B------:R-:W-:Y:S05]  /*17a0*/  @P0 BRA `(.L_x_12) ;  /* 0x0000000000940947 */ /* 0x000fea0003800000 */
[----:B------:R-:W-:Y:S01]  /*17b0*/  DFMA R22, R28, -R22, R26 ;  /* 0x800000161c16722b */ /* 0x000fe2000000001a */
[----:B------:R-:W-:-:S09]  /*17c0*/  IMAD.MOV.U32 R20, RZ, RZ, RZ ;  /* 0x000000ffff147224 */ /* 0x000fd200078e00ff */
[C---:B------:R-:W-:Y:S02]  /*17d0*/  FSETP.NEU.AND P0, PT, R23.reuse, RZ, PT ;  /* 0x000000ff1700720b */ /* 0x040fe40003f0d000 */
[----:B------:R-:W-:-:S04]  /*17e0*/  LOP3.LUT R25, R23, 0x80000000, R25, 0x48, !PT ;  /* 0x8000000017197812 */ /* 0x000fc800078e4819 */
[----:B------:R-:W-:-:S07]  /*17f0*/  LOP3.LUT R21, R25, R21, RZ, 0xfc, !PT ;  /* 0x0000001519157212 */ /* 0x000fce00078efcff */
[----:B------:R-:W-:Y:S05]  /*1800*/  @!P0 BRA `(.L_x_12) ;  /* 0x00000000007c8947 */ /* 0x000fea0003800000 */
[----:B------:R-:W-:Y:S01]  /*1810*/  IMAD.MOV R23, RZ, RZ, -R32 ;  /* 0x000000ffff177224 */ /* 0x000fe200078e0a20 */
[----:B------:R-:W-:Y:S01]  /*1820*/  DMUL.RP R20, R28, R20 ;  /* 0x000000141c147228 */ /* 0x000fe20000008000 */
[----:B------:R-:W-:-:S06]  /*1830*/  IMAD.MOV.U32 R22, RZ, RZ, RZ ;  /* 0x000000ffff167224 */ /* 0x000fcc00078e00ff */
[----:B------:R-:W-:-:S03]  /*1840*/  DFMA R22, R4, -R22, R28 ;  /* 0x800000160416722b */ /* 0x000fc6000000001c */
[----:B------:R-:W-:-:S03]  /*1850*/  LOP3.LUT R25, R21, R25, RZ, 0x3c, !PT ;  /* 0x0000001915197212 */ /* 0x000fc600078e3cff */
[----:B------:R-:W-:-:S04]  /*1860*/  IADD3 R22, PT, PT, -R32, -0x43300000, RZ ;  /* 0xbcd0000020167810 */ /* 0x000fc80007ffe1ff */
[----:B------:R-:W-:-:S04]  /*1870*/  FSETP.NEU.AND P0, PT, |R23|, R22, PT ;  /* 0x000000161700720b */ /* 0x000fc80003f0d200 */
[----:B------:R-:W-:Y:S02]  /*1880*/  FSEL R4, R20, R4, !P0 ;  /* 0x0000000414047208 */ /* 0x000fe40004000000 */
[----:B------:R-:W-:Y:S01]  /*1890*/  FSEL R5, R25, R5, !P0 ;  /* 0x0000000519057208 */ /* 0x000fe20004000000 */
[----:B------:R-:W-:Y:S06]  /*18a0*/  BRA `(.L_x_12) ;  /* 0x0000000000547947 */ /* 0x000fec0003800000 */
.L_x_11:
[----:B------:R-:W-:-:S14]  /*18b0*/  DSETP.NAN.AND P0, PT, R20, R20, PT ;  /* 0x000000141400722a */ /* 0x000fdc0003f08000 */
[----:B------:R-:W-:Y:S05]  /*18c0*/  @P0 BRA `(.L_x_13) ;  /* 0x0000000000440947 */ /* 0x000fea0003800000 */
[----:B------:R-:W-:-:S14]  /*18d0*/  DSETP.NAN.AND P0, PT, R24, R24, PT ;  /* 0x000000181800722a */ /* 0x000fdc0003f08000 */
[----:B------:R-:W-:Y:S05]  /*18e0*/  @P0 BRA `(.L_x_14) ;  /* 0x0000000000300947 */ /* 0x000fea0003800000 */
[----:B------:R-:W-:Y:S01]  /*18f0*/  ISETP.NE.AND P0, PT, R32, R33, PT ;  /* 0x000000212000720c */ /* 0x000fe20003f05270 */
[----:B------:R-:W-:Y:S02]  /*1900*/  IMAD.MOV.U32 R4, RZ, RZ, 0x0 ;  /* 0x00000000ff047424 */ /* 0x000fe400078e00ff */
[----:B------:R-:W-:-:S10]  /*1910*/  IMAD.MOV.U32 R5, RZ, RZ, -0x80000 ;  /* 0xfff80000ff057424 */ /* 0x000fd400078e00ff */
[----:B------:R-:W-:Y:S05]  /*1920*/  @!P0 BRA `(.L_x_12) ;  /* 0x0000000000348947 */ /* 0x000fea0003800000 */
[----:B------:R-:W-:Y:S02]  /*1930*/  ISETP.NE.AND P0, PT, R32, 0x7ff00000, PT ;  /* 0x7ff000002000780c */ /* 0x000fe40003f05270 */
[----:B------:R-:W-:Y:S02]  /*1940*/  LOP3.LUT R5, R21, 0x80000000, R25, 0x48, !PT ;  /* 0x8000000015057812 */ /* 0x000fe400078e4819 */
[----:B------:R-:W-:-:S13]  /*1950*/  ISETP.EQ.OR P0, PT, R33, RZ, !P0 ;  /* 0x000000ff2100720c */ /* 0x000fda0004702670 */
[----:B------:R-:W-:Y:S01]  /*1960*/  @P0 LOP3.LUT R20, R5, 0x7ff00000, RZ, 0xfc, !PT ;  /* 0x7ff0000005140812 */ /* 0x000fe200078efcff */
[----:B------:R-:W-:Y:S02]  /*1970*/  @!P0 IMAD.MOV.U32 R4, RZ, RZ, RZ ;  /* 0x000000ffff048224 */ /* 0x000fe400078e00ff */
[----:B------:R-:W-:Y:S01]  /*1980*/  @P0 IMAD.MOV.U32 R4, RZ, RZ, RZ ;  /* 0x000000ffff040224 */ /* 0x000fe200078e00ff */
[----:B------:R-:W-:Y:S01]  /*1990*/  @P0 MOV R5, R20 ;  /* 0x0000001400050202 */ /* 0x000fe20000000f00 */
[----:B------:R-:W-:Y:S06]  /*19a0*/  BRA `(.L_x_12) ;  /* 0x0000000000147947 */ /* 0x000fec0003800000 */
.L_x_14:
[----:B------:R-:W-:Y:S01]  /*19b0*/  LOP3.LUT R5, R25, 0x80000, RZ, 0xfc, !PT ;  /* 0x0008000019057812 */ /* 0x000fe200078efcff */
[----:B------:R-:W-:Y:S01]  /*19c0*/  IMAD.MOV.U32 R4, RZ, RZ, R24 ;  /* 0x000000ffff047224 */ /* 0x000fe200078e0018 */
[----:B------:R-:W-:Y:S06]  /*19d0*/  BRA `(.L_x_12) ;  /* 0x0000000000087947 */ /* 0x000fec0003800000 */
.L_x_13:
[----:B------:R-:W-:Y:S01]  /*19e0*/  LOP3.LUT R5, R21, 0x80000, RZ, 0xfc, !PT ;  /* 0x0008000015057812 */ /* 0x000fe200078efcff */
[----:B------:R-:W-:-:S07]  /*19f0*/  IMAD.MOV.U32 R4, RZ, RZ, R20 ;  /* 0x000000ffff047224 */ /* 0x000fce00078e0014 */
.L_x_12:
[----:B------:R-:W-:Y:S05]  /*1a00*/  BSYNC.RECONVERGENT B1 ;  /* 0x0000000000017941 */ /* 0x000fea0003800200 */
.L_x_10:
[----:B------:R-:W-:Y:S02]  /*1a10*/  IMAD.MOV.U32 R20, RZ, RZ, R4 ;  /* 0x000000ffff147224 */ /* 0x000fe400078e0004 */
[----:B------:R-:W-:Y:S02]  /*1a20*/  IMAD.MOV.U32 R21, RZ, RZ, R5 ;  /* 0x000000ffff157224 */ /* 0x000fe400078e0005 */
[----:B------:R-:W-:Y:S02]  /*1a30*/  IMAD.MOV.U32 R4, RZ, RZ, R2 ;  /* 0x000000ffff047224 */ /* 0x000fe400078e0002 */
[----:B------:R-:W-:-:S04]  /*1a40*/  IMAD.MOV.U32 R5, RZ, RZ, 0x0 ;  /* 0x00000000ff057424 */ /* 0x000fc800078e00ff */
[----:B------:R-:W-:Y:S05]  /*1a50*/  RET.REL.NODEC R4 `(_Z27SkewGaussianPenaltyFunctionPKdS0_PKiS0_PdS3_) ;  /* 0xffffffe404687950 */ /* 0x000fea0003c3ffff */
.L_x_15:
[----:B------:R-:W-:-:S00]  /*1a60*/  BRA `(.L_x_15) ;  /* 0xfffffffc00fc7947 */ /* 0x000fc0000383ffff */
[----:B------:R-:W-:-:S00]  /*1a70*/  NOP ;  /* 0x0000000000007918 */ /* 0x000fc00000000000 */
        /* <DEDUP_REMOVED lines=8> */
.L_x_16:


//--------------------- .nv.shared.reserved.0     --------------------------
	.section	.nv.shared.reserved.0,"aw",@nobits
	.weak		__nv_reservedSMEM_offset_0_alias
	.size		__nv_reservedSMEM_offset_0_alias, 0, 64
	.other		__nv_reservedSMEM_offset_0_alias,@"STO_CUDA_RESERVED_SHARED STV_DEFAULT"
__nv_reservedSMEM_offset_0_alias:
	.zero		0
	.zero		64


//--------------------- .nv.constant0._Z27SkewGaussianPenaltyFunctionPKdS0_PKiS0_PdS3_ --------------------------
	.section	.nv.constant0._Z27SkewGaussianPenaltyFunctionPKdS0_PKiS0_PdS3_,"a",@progbits
	.sectionflags	@""
	.align	4
.nv.constant0._Z27SkewGaussianPenaltyFunctionPKdS0_PKiS0_PdS3_:
	.zero		944


//--------------------- SYMBOLS --------------------------

	.type		.nv.reservedSmem.offset0,@object
	.size		.nv.reservedSmem.offset0,0x4
